	.headerflags	@"EF_CUDA_TEXMODE_UNIFIED EF_CUDA_64BIT_ADDRESS EF_CUDA_ACCELERATORS EF_CUDA_SM90 EF_CUDA_VIRTUAL_SM(EF_CUDA_SM90)"
	.elftype	@"ET_EXEC"


//--------------------- .nv.info                  --------------------------
	.section	.nv.info,"",@"SHT_CUDA_INFO"
	.align	4


	//----- nvinfo : EIATTR_REGCOUNT
	.align		4
        /*0000*/ 	.byte	0x04, 0x2f
        /*0002*/ 	.short	(.L_3 - .L_2)
	.align		4
.L_2:
        /*0004*/ 	.word	index@(triton_poi_fused__native_batch_norm_legit_no_training_hardtanh_0)
        /*0008*/ 	.word	0x00000012


	//----- nvinfo : EIATTR_MIN_STACK_SIZE
	.align		4
.L_3:
        /*000c*/ 	.byte	0x04, 0x12
        /*000e*/ 	.short	(.L_5 - .L_4)
	.align		4
.L_4:
        /*0010*/ 	.word	index@(triton_poi_fused__native_batch_norm_legit_no_training_hardtanh_0)
        /*0014*/ 	.word	0x00000000


	//----- nvinfo : EIATTR_FRAME_SIZE
	.align		4
.L_5:
        /*0018*/ 	.byte	0x04, 0x11
        /*001a*/ 	.short	(.L_7 - .L_6)
	.align		4
.L_6:
        /*001c*/ 	.word	index@(triton_poi_fused__native_batch_norm_legit_no_training_hardtanh_0)
        /*0020*/ 	.word	0x00000000


	//----- nvinfo : EIATTR_MIN_STACK_SIZE
	.align		4
.L_7:
        /*0024*/ 	.byte	0x04, 0x12
        /*0026*/ 	.short	(.L_9 - .L_8)
	.align		4
.L_8:
        /*0028*/ 	.word	index@(triton_poi_fused__native_batch_norm_legit_no_training_hardtanh_0)
        /*002c*/ 	.word	0x00000000
.L_9:


//--------------------- .nv.info.triton_poi_fused__native_batch_norm_legit_no_training_hardtanh_0 --------------------------
	.section	.nv.info.triton_poi_fused__native_batch_norm_legit_no_training_hardtanh_0,"",@"SHT_CUDA_INFO"
	.sectionflags	@""
	.align	4


	//----- nvinfo : EIATTR_CUDA_API_VERSION
	.align		4
        /*0000*/ 	.byte	0x04, 0x37
        /*0002*/ 	.short	(.L_11 - .L_10)
.L_10:
        /*0004*/ 	.word	0x0000007c


	//----- nvinfo : EIATTR_KPARAM_INFO
	.align		4
.L_11:
        /*0008*/ 	.byte	0x04, 0x17
        /*000a*/ 	.short	(.L_13 - .L_12)
.L_12:
        /*000c*/ 	.word	0x00000000
        /*0010*/ 	.short	0x0006
        /*0012*/ 	.short	0x0030
        /*0014*/ 	.byte	0x00, 0xf0, 0x11, 0x00


	//----- nvinfo : EIATTR_KPARAM_INFO
	.align		4
.L_13:
        /*0018*/ 	.byte	0x04, 0x17
        /*001a*/ 	.short	(.L_15 - .L_14)
.L_14:
        /*001c*/ 	.word	0x00000000
        /*0020*/ 	.short	0x0005
        /*0022*/ 	.short	0x0028
        /*0024*/ 	.byte	0x00, 0xf4, 0x21, 0x00


	//----- nvinfo : EIATTR_KPARAM_INFO
	.align		4
.L_15:
        /*0028*/ 	.byte	0x04, 0x17
        /*002a*/ 	.short	(.L_17 - .L_16)
.L_16:
        /*002c*/ 	.word	0x00000000
        /*0030*/ 	.short	0x0004
        /*0032*/ 	.short	0x0020
        /*0034*/ 	.byte	0x00, 0xf4, 0x21, 0x00


	//----- nvinfo : EIATTR_KPARAM_INFO
	.align		4
.L_17:
        /*0038*/ 	.byte	0x04, 0x17
        /*003a*/ 	.short	(.L_19 - .L_18)
.L_18:
        /*003c*/ 	.word	0x00000000
        /*0040*/ 	.short	0x0003
        /*0042*/ 	.short	0x0018
        /*0044*/ 	.byte	0x00, 0xf4, 0x21, 0x00


	//----- nvinfo : EIATTR_KPARAM_INFO
	.align		4
.L_19:
        /*0048*/ 	.byte	0x04, 0x17
        /*004a*/ 	.short	(.L_21 - .L_20)
.L_20:
        /*004c*/ 	.word	0x00000000
        /*0050*/ 	.short	0x0002
        /*0052*/ 	.short	0x0010
        /*0054*/ 	.byte	0x00, 0xf4, 0x21, 0x00


	//----- nvinfo : EIATTR_KPARAM_INFO
	.align		4
.L_21:
        /*0058*/ 	.byte	0x04, 0x17
        /*005a*/ 	.short	(.L_23 - .L_22)
.L_22:
        /*005c*/ 	.word	0x00000000
        /*0060*/ 	.short	0x0001
        /*0062*/ 	.short	0x0008
        /*0064*/ 	.byte	0x00, 0xf4, 0x21, 0x00


	//----- nvinfo : EIATTR_KPARAM_INFO
	.align		4
.L_23:
        /*0068*/ 	.byte	0x04, 0x17
        /*006a*/ 	.short	(.L_25 - .L_24)
.L_24:
        /*006c*/ 	.word	0x00000000
        /*0070*/ 	.short	0x0000
        /*0072*/ 	.short	0x0000
        /*0074*/ 	.byte	0x00, 0xf4, 0x21, 0x00


	//----- nvinfo : EIATTR_SPARSE_MMA_MASK
	.align		4
.L_25:
        /*0078*/ 	.byte	0x03, 0x50
        /*007a*/ 	.short	0x0000


	//----- nvinfo : EIATTR_MAXREG_COUNT
	.align		4
        /*007c*/ 	.byte	0x03, 0x1b
        /*007e*/ 	.short	0x00ff


	//----- nvinfo : EIATTR_EXIT_INSTR_OFFSETS
	.align		4
        /*0080*/ 	.byte	0x04, 0x1c
        /*0082*/ 	.short	(.L_27 - .L_26)


	//   ....[0]....
.L_26:
        /*0084*/ 	.word	0x00000350


	//   ....[1]....
        /*0088*/ 	.word	0x00000370


	//----- nvinfo : EIATTR_REQNTID
	.align		4
.L_27:
        /*008c*/ 	.byte	0x04, 0x10
        /*008e*/ 	.short	(.L_29 - .L_28)
.L_28:
        /*0090*/ 	.word	0x00000080
        /*0094*/ 	.word	0x00000001
        /*0098*/ 	.word	0x00000001


	//----- nvinfo : EIATTR_CBANK_PARAM_SIZE
	.align		4
.L_29:
        /*009c*/ 	.byte	0x03, 0x19
        /*009e*/ 	.short	0x0034


	//----- nvinfo : EIATTR_PARAM_CBANK
	.align		4
        /*00a0*/ 	.byte	0x04, 0x0a
        /*00a2*/ 	.short	(.L_31 - .L_30)
	.align		4
.L_30:
        /*00a4*/ 	.word	index@(.nv.constant0.triton_poi_fused__native_batch_norm_legit_no_training_hardtanh_0)
        /*00a8*/ 	.short	0x0210
        /*00aa*/ 	.short	0x0034


	//----- nvinfo : EIATTR_SW_WAR
	.align		4
.L_31:
        /*00ac*/ 	.byte	0x04, 0x36
        /*00ae*/ 	.short	(.L_33 - .L_32)
.L_32:
        /*00b0*/ 	.word	0x00000008
.L_33:


//--------------------- .nv.callgraph             --------------------------
	.section	.nv.callgraph,"",@"SHT_CUDA_CALLGRAPH"
	.align	4
	.sectionentsize	8
	.align		4
        /*0000*/ 	.word	0x00000000
	.align		4
        /*0004*/ 	.word	0xffffffff
	.align		4
        /*0008*/ 	.word	0x00000000
	.align		4
        /*000c*/ 	.word	0xfffffffe
	.align		4
        /*0010*/ 	.word	0x00000000
	.align		4
        /*0014*/ 	.word	0xfffffffd
	.align		4
        /*0018*/ 	.word	0x00000000
	.align		4
        /*001c*/ 	.word	0xfffffffc


//--------------------- .nv.constant4             --------------------------
	.section	.nv.constant4,"a",@progbits
	.align	8
	.align		8
.nv.constant4:
        /*0000*/ 	.dword	_$_str
	.align		8
        /*0008*/ 	.dword	_$_str_$_2


//--------------------- .text.triton_poi_fused__native_batch_norm_legit_no_training_hardtanh_0 --------------------------
	.section	.text.triton_poi_fused__native_batch_norm_legit_no_training_hardtanh_0,"ax",@progbits
	.align	128
        .global         triton_poi_fused__native_batch_norm_legit_no_training_hardtanh_0
        .type           triton_poi_fused__native_batch_norm_legit_no_training_hardtanh_0,@function
        .size           triton_poi_fused__native_batch_norm_legit_no_training_hardtanh_0,(.L_x_1 - triton_poi_fused__native_batch_norm_legit_no_training_hardtanh_0)
        .other          triton_poi_fused__native_batch_norm_legit_no_training_hardtanh_0,@"STO_CUDA_ENTRY STV_DEFAULT"
triton_poi_fused__native_batch_norm_legit_no_training_hardtanh_0:
.text.triton_poi_fused__native_batch_norm_legit_no_training_hardtanh_0:
[----:B------:R-:W0:Y:S01]  /*0000*/  LDC R1, c[0x0][0x28] ;  /* 0x00000a00ff017b82 */ /* 0x000e220000000800 */
[----:B------:R-:W1:Y:S07]  /*0010*/  S2R R0, SR_TID.X ;  /* 0x0000000000007919 */ /* 0x000e6e0000002100 */
[----:B------:R-:W2:Y:S01]  /*0020*/  LDC.64 R6, c[0x0][0x220] ;  /* 0x00008800ff067b82 */ /* 0x000ea20000000a00 */
[----:B------:R-:W-:Y:S01]  /*0030*/  CS2R R14, SRZ ;  /* 0x00000000000e7805 */ /* 0x000fe2000001ff00 */
[----:B------:R-:W-:Y:S01]  /*0040*/  ULDC.64 UR4, c[0x0][0x208] ;  /* 0x0000820000047ab9 */ /* 0x000fe20000000a00 */
[----:B------:R-:W3:Y:S05]  /*0050*/  S2R R3, SR_CTAID.X ;  /* 0x0000000000037919 */ /* 0x000eea0000002500 */
[----:B------:R-:W4:Y:S08]  /*0060*/  LDC.64 R4, c[0x0][0x218] ;  /* 0x00008600ff047b82 */ /* 0x000f300000000a00 */
[----:B------:R-:W5:Y:S08]  /*0070*/  LDC.64 R8, c[0x0][0x228] ;  /* 0x00008a00ff087b82 */ /* 0x000f700000000a00 */
[----:B------:R-:W4:Y:S01]  /*0080*/  LDC.64 R10, c[0x0][0x230] ;  /* 0x00008c00ff0a7b82 */ /* 0x000f220000000a00 */
[----:B-1----:R-:W-:-:S02]  /*0090*/  LOP3.LUT R0, R0, 0x7f, RZ, 0xc0, !PT ;  /* 0x0000007f00007812 */ /* 0x002fc400078ec0ff */
[----:B---3--:R-:W-:-:S03]  /*00a0*/  SHF.R.S32.HI R2, RZ, 0x18, R3 ;  /* 0x00000018ff027819 */ /* 0x008fc60000011403 */
[----:B------:R-:W-:Y:S01]  /*00b0*/  IMAD R0, R3, 0x80, R0 ;  /* 0x0000008003007824 */ /* 0x000fe200078e0200 */
[----:B------:R-:W-:-:S04]  /*00c0*/  SGXT R3, R2, 0x1 ;  /* 0x000000010203781a */ /* 0x000fc80000000200 */
[----:B------:R-:W-:Y:S02]  /*00d0*/  ISETP.GE.AND P0, PT, R0, 0x100, PT ;  /* 0x000001000000780c */ /* 0x000fe40003f06270 */
[----:B------:R-:W-:-:S04]  /*00e0*/  LEA.HI R3, R3, R0, RZ, 0x4 ;  /* 0x0000000003037211 */ /* 0x000fc800078f20ff */
[----:B------:R-:W-:-:S04]  /*00f0*/  SHF.R.S32.HI R3, RZ, 0x4, R3 ;  /* 0x00000004ff037819 */ /* 0x000fc80000011403 */
[----:B------:R-:W-:-:S04]  /*0100*/  LEA.HI R2, R3, R3, RZ, 0x2 ;  /* 0x0000000303027211 */ /* 0x000fc800078f10ff */
[----:B------:R-:W-:-:S05]  /*0110*/  LOP3.LUT R2, R2, 0xfffffffc, RZ, 0xc0, !PT ;  /* 0xfffffffc02027812 */ /* 0x000fca00078ec0ff */
[----:B------:R-:W-:Y:S02]  /*0120*/  IMAD.IADD R13, R3, 0x1, -R2 ;  /* 0x00000001030d7824 */ /* 0x000fe400078e0a02 */
[----:B------:R-:W1:Y:S02]  /*0130*/  LDC.64 R2, c[0x0][0x210] ;  /* 0x00008400ff027b82 */ /* 0x000e640000000a00 */
[----:B--2---:R-:W-:-:S05]  /*0140*/  IMAD.WIDE R6, R13, 0x4, R6 ;  /* 0x000000040d067825 */ /* 0x004fca00078e0206 */
[----:B------:R5:W2:Y:S01]  /*0150*/  @!P0 LDG.E.EL R14, desc[UR4][R6.64] ;  /* 0x00000004060e8981 */ /* 0x000aa2000c2e1900 */
[----:B------:R-:W-:Y:S02]  /*0160*/  IMAD.MOV.U32 R12, RZ, RZ, RZ ;  /* 0x000000ffff0c7224 */ /* 0x000fe400078e00ff */
[----:B----4-:R-:W-:-:S05]  /*0170*/  IMAD.WIDE R4, R13, 0x4, R4 ;  /* 0x000000040d047825 */ /* 0x010fca00078e0204 */
[----:B------:R-:W3:Y:S01]  /*0180*/  @!P0 LDG.E.EL R15, desc[UR4][R4.64] ;  /* 0x00000004040f8981 */ /* 0x000ee2000c2e1900 */
[----:B-----5:R-:W-:-:S04]  /*0190*/  IMAD.WIDE R6, R13, 0x4, R8 ;  /* 0x000000040d067825 */ /* 0x020fc800078e0208 */
[----:B-1----:R-:W-:-:S04]  /*01a0*/  IMAD.WIDE R2, R0, 0x4, R2 ;  /* 0x0000000400027825 */ /* 0x002fc800078e0202 */
[----:B0-----:R-:W-:Y:S01]  /*01b0*/  IMAD.WIDE R8, R13, 0x4, R10 ;  /* 0x000000040d087825 */ /* 0x001fe200078e020a */
[----:B------:R0:W3:Y:S01]  /*01c0*/  @!P0 LDG.E R12, desc[UR4][R2.64] ;  /* 0x00000004020c8981 */ /* 0x0000e2000c1e1900 */
[----:B------:R-:W-:-:S06]  /*01d0*/  CS2R R10, SRZ ;  /* 0x00000000000a7805 */ /* 0x000fcc000001ff00 */
[----:B------:R-:W4:Y:S04]  /*01e0*/  @!P0 LDG.E.EL R10, desc[UR4][R6.64] ;  /* 0x00000004060a8981 */ /* 0x000f28000c2e1900 */
[----:B------:R-:W4:Y:S01]  /*01f0*/  @!P0 LDG.E.EL R11, desc[UR4][R8.64] ;  /* 0x00000004080b8981 */ /* 0x000f22000c2e1900 */
[----:B0-----:R-:W-:Y:S02]  /*0200*/  IMAD.MOV.U32 R2, RZ, RZ, 0x3e800000 ;  /* 0x3e800000ff027424 */ /* 0x001fe400078e00ff */
[----:B--2---:R-:W-:-:S04]  /*0210*/  FADD R14, R14, 9.9999997473787516356e-06 ;  /* 0x3727c5ac0e0e7421 */ /* 0x004fc80000000000 */
[----:B------:R-:W0:Y:S02]  /*0220*/  MUFU.SQRT R13, R14 ;  /* 0x0000000e000d7308 */ /* 0x000e240000002000 */
[C---:B0-----:R-:W-:Y:S02]  /*0230*/  FSETP.GT.AND P1, PT, R13.reuse, 8.50705917302346158658e+37, PT ;  /* 0x7e8000000d00780b */ /* 0x041fe40003f24000 */
[----:B------:R-:W-:-:S11]  /*0240*/  FSETP.GEU.AND P2, PT, R13, 1.175494350822287508e-38, PT ;  /* 0x008000000d00780b */ /* 0x000fd60003f4e000 */
[----:B------:R-:W-:-:S04]  /*0250*/  @P1 FMUL R13, R13, 0.25 ;  /* 0x3e8000000d0d1820 */ /* 0x000fc80000400000 */
[----:B------:R-:W-:-:S06]  /*0260*/  @!P2 FMUL R13, R13, 16777216 ;  /* 0x4b8000000d0da820 */ /* 0x000fcc0000400000 */
[----:B------:R-:W0:Y:S01]  /*0270*/  MUFU.RCP R13, R13 ;  /* 0x0000000d000d7308 */ /* 0x000e220000001000 */
[----:B------:R-:W-:Y:S01]  /*0280*/  FSEL R2, R2, 1, P1 ;  /* 0x3f80000002027808 */ /* 0x000fe20000800000 */
[----:B---3--:R-:W-:-:S04]  /*0290*/  FADD R12, -R15, R12 ;  /* 0x0000000c0f0c7221 */ /* 0x008fc80000000100 */
[----:B------:R-:W-:-:S04]  /*02a0*/  @!P2 FMUL R2, R2, 16777216 ;  /* 0x4b8000000202a820 */ /* 0x000fc80000400000 */
[----:B0-----:R-:W-:-:S04]  /*02b0*/  FMUL R3, R13, R2 ;  /* 0x000000020d037220 */ /* 0x001fc80000400000 */
[----:B------:R-:W-:Y:S02]  /*02c0*/  FMUL R12, R12, R3 ;  /* 0x000000030c0c7220 */ /* 0x000fe40000400000 */
[----:B------:R-:W0:Y:S02]  /*02d0*/  LDC.64 R2, c[0x0][0x238] ;  /* 0x00008e00ff027b82 */ /* 0x000e240000000a00 */
[----:B----4-:R-:W-:-:S05]  /*02e0*/  FFMA R10, R12, R10, R11 ;  /* 0x0000000a0c0a7223 */ /* 0x010fca000000000b */
[----:B------:R-:W-:-:S04]  /*02f0*/  FSETP.GTU.AND P1, PT, R10, RZ, PT ;  /* 0x000000ff0a00720b */ /* 0x000fc80003f2c000 */
[----:B------:R-:W-:-:S04]  /*0300*/  FSEL R5, R10, RZ, P1 ;  /* 0x000000ff0a057208 */ /* 0x000fc80000800000 */
[C---:B------:R-:W-:Y:S02]  /*0310*/  FSETP.GEU.AND P2, PT, R5.reuse, 6, PT ;  /* 0x40c000000500780b */ /* 0x040fe40003f4e000 */
[----:B------:R-:W-:Y:S01]  /*0320*/  FSETP.NAN.AND P1, PT, R5, R5, PT ;  /* 0x000000050500720b */ /* 0x000fe20003f28000 */
[----:B0-----:R-:W-:-:S10]  /*0330*/  IMAD.WIDE R2, R0, 0x4, R2 ;  /* 0x0000000400027825 */ /* 0x001fd400078e0202 */
[----:B------:R-:W-:Y:S01]  /*0340*/  @P2 SEL R5, R5, 0x40c00000, P1 ;  /* 0x40c0000005052807 */ /* 0x000fe20000800000 */
[----:B------:R-:W-:Y:S06]  /*0350*/  @P0 EXIT ;  /* 0x000000000000094d */ /* 0x000fec0003800000 */
[----:B------:R-:W-:Y:S01]  /*0360*/  STG.E desc[UR4][R2.64], R5 ;  /* 0x0000000502007986 */ /* 0x000fe2000c101904 */
[----:B------:R-:W-:Y:S05]  /*0370*/  EXIT ;  /* 0x000000000000794d */ /* 0x000fea0003800000 */
.L_x_0:
[----:B------:R-:W-:-:S00]  /*0380*/  BRA `(.L_x_0) ;  /* 0xfffffffc00fc7947 */ /* 0x000fc0000383ffff */
[----:B------:R-:W-:-:S00]  /*0390*/  NOP ;  /* 0x0000000000007918 */ /* 0x000fc00000000000 */
        /* <DEDUP_REMOVED lines=14> */
.L_x_1:


//--------------------- .nv.global.init           --------------------------
	.section	.nv.global.init,"aw",@progbits
.nv.global.init:
	.type		_$_str,@object
	.size		_$_str,(_$_str_$_2 - _$_str)
_$_str:
        /*0000*/ 	.byte	0x5f, 0x5f, 0x43, 0x55, 0x44, 0x41, 0x5f, 0x46, 0x54, 0x5a, 0x00
	.type		_$_str_$_2,@object
	.size		_$_str_$_2,(.L_1 - _$_str_$_2)
_$_str_$_2:
        /*000b*/ 	.byte	0x5f, 0x5f, 0x43, 0x55, 0x44, 0x41, 0x5f, 0x50, 0x52, 0x45, 0x43, 0x5f, 0x53, 0x51, 0x52, 0x54
        /*001b*/ 	.byte	0x00
.L_1:


//--------------------- .nv.constant0.triton_poi_fused__native_batch_norm_legit_no_training_hardtanh_0 --------------------------
	.section	.nv.constant0.triton_poi_fused__native_batch_norm_legit_no_training_hardtanh_0,"a",@progbits
	.sectionflags	@""
	.align	4
.nv.constant0.triton_poi_fused__native_batch_norm_legit_no_training_hardtanh_0:
	.zero		580
